	.headerflags	@"EF_CUDA_TEXMODE_UNIFIED EF_CUDA_64BIT_ADDRESS EF_CUDA_ACCELERATORS EF_CUDA_SM90 EF_CUDA_VIRTUAL_SM(EF_CUDA_SM90)"
	.elftype	@"ET_EXEC"


//--------------------- .nv.info                  --------------------------
	.section	.nv.info,"",@"SHT_CUDA_INFO"
	.align	4


	//----- nvinfo : EIATTR_REGCOUNT
	.align		4
        /*0000*/ 	.byte	0x04, 0x2f
        /*0002*/ 	.short	(.L_3 - .L_2)
	.align		4
.L_2:
        /*0004*/ 	.word	index@(triton_poi_fused__native_batch_norm_legit_no_training_relu_16)
        /*0008*/ 	.word	0x00000016


	//----- nvinfo : EIATTR_MIN_STACK_SIZE
	.align		4
.L_3:
        /*000c*/ 	.byte	0x04, 0x12
        /*000e*/ 	.short	(.L_5 - .L_4)
	.align		4
.L_4:
        /*0010*/ 	.word	index@(triton_poi_fused__native_batch_norm_legit_no_training_relu_16)
        /*0014*/ 	.word	0x00000000


	//----- nvinfo : EIATTR_FRAME_SIZE
	.align		4
.L_5:
        /*0018*/ 	.byte	0x04, 0x11
        /*001a*/ 	.short	(.L_7 - .L_6)
	.align		4
.L_6:
        /*001c*/ 	.word	index@(triton_poi_fused__native_batch_norm_legit_no_training_relu_16)
        /*0020*/ 	.word	0x00000000


	//----- nvinfo : EIATTR_MIN_STACK_SIZE
	.align		4
.L_7:
        /*0024*/ 	.byte	0x04, 0x12
        /*0026*/ 	.short	(.L_9 - .L_8)
	.align		4
.L_8:
        /*0028*/ 	.word	index@(triton_poi_fused__native_batch_norm_legit_no_training_relu_16)
        /*002c*/ 	.word	0x00000000
.L_9:


//--------------------- .nv.info.triton_poi_fused__native_batch_norm_legit_no_training_relu_16 --------------------------
	.section	.nv.info.triton_poi_fused__native_batch_norm_legit_no_training_relu_16,"",@"SHT_CUDA_INFO"
	.sectionflags	@""
	.align	4


	//----- nvinfo : EIATTR_CUDA_API_VERSION
	.align		4
        /*0000*/ 	.byte	0x04, 0x37
        /*0002*/ 	.short	(.L_11 - .L_10)
.L_10:
        /*0004*/ 	.word	0x0000007c


	//----- nvinfo : EIATTR_KPARAM_INFO
	.align		4
.L_11:
        /*0008*/ 	.byte	0x04, 0x17
        /*000a*/ 	.short	(.L_13 - .L_12)
.L_12:
        /*000c*/ 	.word	0x00000000
        /*0010*/ 	.short	0x0006
        /*0012*/ 	.short	0x0030
        /*0014*/ 	.byte	0x00, 0xf0, 0x11, 0x00


	//----- nvinfo : EIATTR_KPARAM_INFO
	.align		4
.L_13:
        /*0018*/ 	.byte	0x04, 0x17
        /*001a*/ 	.short	(.L_15 - .L_14)
.L_14:
        /*001c*/ 	.word	0x00000000
        /*0020*/ 	.short	0x0005
        /*0022*/ 	.short	0x0028
        /*0024*/ 	.byte	0x00, 0xf4, 0x21, 0x00


	//----- nvinfo : EIATTR_KPARAM_INFO
	.align		4
.L_15:
        /*0028*/ 	.byte	0x04, 0x17
        /*002a*/ 	.short	(.L_17 - .L_16)
.L_16:
        /*002c*/ 	.word	0x00000000
        /*0030*/ 	.short	0x0004
        /*0032*/ 	.short	0x0020
        /*0034*/ 	.byte	0x00, 0xf4, 0x21, 0x00


	//----- nvinfo : EIATTR_KPARAM_INFO
	.align		4
.L_17:
        /*0038*/ 	.byte	0x04, 0x17
        /*003a*/ 	.short	(.L_19 - .L_18)
.L_18:
        /*003c*/ 	.word	0x00000000
        /*0040*/ 	.short	0x0003
        /*0042*/ 	.short	0x0018
        /*0044*/ 	.byte	0x00, 0xf4, 0x21, 0x00


	//----- nvinfo : EIATTR_KPARAM_INFO
	.align		4
.L_19:
        /*0048*/ 	.byte	0x04, 0x17
        /*004a*/ 	.short	(.L_21 - .L_20)
.L_20:
        /*004c*/ 	.word	0x00000000
        /*0050*/ 	.short	0x0002
        /*0052*/ 	.short	0x0010
        /*0054*/ 	.byte	0x00, 0xf4, 0x21, 0x00


	//----- nvinfo : EIATTR_KPARAM_INFO
	.align		4
.L_21:
        /*0058*/ 	.byte	0x04, 0x17
        /*005a*/ 	.short	(.L_23 - .L_22)
.L_22:
        /*005c*/ 	.word	0x00000000
        /*0060*/ 	.short	0x0001
        /*0062*/ 	.short	0x0008
        /*0064*/ 	.byte	0x00, 0xf4, 0x21, 0x00


	//----- nvinfo : EIATTR_KPARAM_INFO
	.align		4
.L_23:
        /*0068*/ 	.byte	0x04, 0x17
        /*006a*/ 	.short	(.L_25 - .L_24)
.L_24:
        /*006c*/ 	.word	0x00000000
        /*0070*/ 	.short	0x0000
        /*0072*/ 	.short	0x0000
        /*0074*/ 	.byte	0x00, 0xf4, 0x21, 0x00


	//----- nvinfo : EIATTR_SPARSE_MMA_MASK
	.align		4
.L_25:
        /*0078*/ 	.byte	0x03, 0x50
        /*007a*/ 	.short	0x0000


	//----- nvinfo : EIATTR_MAXREG_COUNT
	.align		4
        /*007c*/ 	.byte	0x03, 0x1b
        /*007e*/ 	.short	0x00ff


	//----- nvinfo : EIATTR_EXIT_INSTR_OFFSETS
	.align		4
        /*0080*/ 	.byte	0x04, 0x1c
        /*0082*/ 	.short	(.L_27 - .L_26)


	//   ....[0]....
.L_26:
        /*0084*/ 	.word	0x000004a0


	//   ....[1]....
        /*0088*/ 	.word	0x000004c0


	//----- nvinfo : EIATTR_REQNTID
	.align		4
.L_27:
        /*008c*/ 	.byte	0x04, 0x10
        /*008e*/ 	.short	(.L_29 - .L_28)
.L_28:
        /*0090*/ 	.word	0x00000080
        /*0094*/ 	.word	0x00000001
        /*0098*/ 	.word	0x00000001


	//----- nvinfo : EIATTR_CBANK_PARAM_SIZE
	.align		4
.L_29:
        /*009c*/ 	.byte	0x03, 0x19
        /*009e*/ 	.short	0x0034


	//----- nvinfo : EIATTR_PARAM_CBANK
	.align		4
        /*00a0*/ 	.byte	0x04, 0x0a
        /*00a2*/ 	.short	(.L_31 - .L_30)
	.align		4
.L_30:
        /*00a4*/ 	.word	index@(.nv.constant0.triton_poi_fused__native_batch_norm_legit_no_training_relu_16)
        /*00a8*/ 	.short	0x0210
        /*00aa*/ 	.short	0x0034


	//----- nvinfo : EIATTR_SW_WAR
	.align		4
.L_31:
        /*00ac*/ 	.byte	0x04, 0x36
        /*00ae*/ 	.short	(.L_33 - .L_32)
.L_32:
        /*00b0*/ 	.word	0x00000008
.L_33:


//--------------------- .nv.callgraph             --------------------------
	.section	.nv.callgraph,"",@"SHT_CUDA_CALLGRAPH"
	.align	4
	.sectionentsize	8
	.align		4
        /*0000*/ 	.word	0x00000000
	.align		4
        /*0004*/ 	.word	0xffffffff
	.align		4
        /*0008*/ 	.word	0x00000000
	.align		4
        /*000c*/ 	.word	0xfffffffe
	.align		4
        /*0010*/ 	.word	0x00000000
	.align		4
        /*0014*/ 	.word	0xfffffffd
	.align		4
        /*0018*/ 	.word	0x00000000
	.align		4
        /*001c*/ 	.word	0xfffffffc


//--------------------- .nv.constant4             --------------------------
	.section	.nv.constant4,"a",@progbits
	.align	8
	.align		8
.nv.constant4:
        /*0000*/ 	.dword	_$_str
	.align		8
        /*0008*/ 	.dword	_$_str_$_2


//--------------------- .text.triton_poi_fused__native_batch_norm_legit_no_training_relu_16 --------------------------
	.section	.text.triton_poi_fused__native_batch_norm_legit_no_training_relu_16,"ax",@progbits
	.align	128
        .global         triton_poi_fused__native_batch_norm_legit_no_training_relu_16
        .type           triton_poi_fused__native_batch_norm_legit_no_training_relu_16,@function
        .size           triton_poi_fused__native_batch_norm_legit_no_training_relu_16,(.L_x_1 - triton_poi_fused__native_batch_norm_legit_no_training_relu_16)
        .other          triton_poi_fused__native_batch_norm_legit_no_training_relu_16,@"STO_CUDA_ENTRY STV_DEFAULT"
triton_poi_fused__native_batch_norm_legit_no_training_relu_16:
.text.triton_poi_fused__native_batch_norm_legit_no_training_relu_16:
[----:B------:R-:W0:Y:S01]  /*0000*/  LDC R1, c[0x0][0x28] ;  /* 0x00000a00ff017b82 */ /* 0x000e220000000800 */
[----:B------:R-:W1:Y:S01]  /*0010*/  S2R R0, SR_TID.X ;  /* 0x0000000000007919 */ /* 0x000e620000002100 */
[----:B------:R-:W-:-:S06]  /*0020*/  HFMA2.MMA R2, -RZ, RZ, 0, 0 ;  /* 0x00000000ff027435 */ /* 0x000fcc00000001ff */
[----:B------:R-:W2:Y:S01]  /*0030*/  LDC.64 R8, c[0x0][0x220] ;  /* 0x00008800ff087b82 */ /* 0x000ea20000000a00 */
[----:B------:R-:W-:Y:S01]  /*0040*/  ULDC.64 UR4, c[0x0][0x208] ;  /* 0x0000820000047ab9 */ /* 0x000fe20000000a00 */
[----:B------:R-:W3:Y:S06]  /*0050*/  S2R R5, SR_CTAID.X ;  /* 0x0000000000057919 */ /* 0x000eec0000002500 */
[----:B------:R-:W4:Y:S08]  /*0060*/  LDC.64 R14, c[0x0][0x218] ;  /* 0x00008600ff0e7b82 */ /* 0x000f300000000a00 */
[----:B------:R-:W5:Y:S08]  /*0070*/  LDC.64 R12, c[0x0][0x210] ;  /* 0x00008400ff0c7b82 */ /* 0x000f700000000a00 */
[----:B------:R-:W4:Y:S01]  /*0080*/  LDC.64 R16, c[0x0][0x228] ;  /* 0x00008a00ff107b82 */ /* 0x000f220000000a00 */
[----:B-1----:R-:W-:-:S07]  /*0090*/  SHF.L.U32 R0, R0, 0x1, RZ ;  /* 0x0000000100007819 */ /* 0x002fce00000006ff */
[----:B------:R-:W1:Y:S01]  /*00a0*/  LDC.64 R18, c[0x0][0x230] ;  /* 0x00008c00ff127b82 */ /* 0x000e620000000a00 */
[----:B---3--:R-:W-:Y:S02]  /*00b0*/  SHF.R.S32.HI R3, RZ, 0x17, R5 ;  /* 0x00000017ff037819 */ /* 0x008fe40000011405 */
[----:B------:R-:W-:Y:S02]  /*00c0*/  LOP3.LUT R0, R0, 0xfe, RZ, 0xc0, !PT ;  /* 0x000000fe00007812 */ /* 0x000fe400078ec0ff */
[----:B------:R-:W-:Y:S02]  /*00d0*/  SGXT R3, R3, 0x1 ;  /* 0x000000010303781a */ /* 0x000fe40000000200 */
[----:B------:R-:W-:-:S04]  /*00e0*/  LEA R0, R5, R0, 0x8 ;  /* 0x0000000005007211 */ /* 0x000fc800078e40ff */
[----:B------:R-:W-:Y:S02]  /*00f0*/  LEA.HI R3, R3, R0, RZ, 0x4 ;  /* 0x0000000003037211 */ /* 0x000fe400078f20ff */
[----:B------:R-:W-:Y:S02]  /*0100*/  ISETP.GE.AND P0, PT, R0, 0x1e00, PT ;  /* 0x00001e000000780c */ /* 0x000fe40003f06270 */
[----:B------:R-:W-:-:S05]  /*0110*/  SHF.R.S32.HI R3, RZ, 0x4, R3 ;  /* 0x00000004ff037819 */ /* 0x000fca0000011403 */
[----:B------:R-:W-:-:S05]  /*0120*/  IMAD.HI R2, R3, -0x77777777, R2 ;  /* 0x8888888903027827 */ /* 0x000fca00078e0202 */
[----:B------:R-:W-:-:S04]  /*0130*/  SHF.R.U32.HI R5, RZ, 0x1f, R2 ;  /* 0x0000001fff057819 */ /* 0x000fc80000011602 */
[----:B------:R-:W-:-:S05]  /*0140*/  LEA.HI.SX32 R5, R2, R5, 0x1a ;  /* 0x0000000502057211 */ /* 0x000fca00078fd2ff */
[----:B------:R-:W-:Y:S01]  /*0150*/  IMAD R11, R5, -0x78, R3 ;  /* 0xffffff88050b7824 */ /* 0x000fe200078e0203 */
[----:B------:R-:W-:-:S03]  /*0160*/  CS2R R4, SRZ ;  /* 0x0000000000047805 */ /* 0x000fc6000001ff00 */
[----:B--2---:R-:W-:-:S05]  /*0170*/  IMAD.WIDE R8, R11, 0x4, R8 ;  /* 0x000000040b087825 */ /* 0x004fca00078e0208 */
[----:B------:R-:W2:Y:S04]  /*0180*/  @!P0 LDG.E.EL R4, desc[UR4][R8.64] ;  /* 0x0000000408048981 */ /* 0x000ea8000c2e1900 */
[----:B------:R3:W2:Y:S01]  /*0190*/  @!P0 LDG.E.EL R5, desc[UR4][R8.64] ;  /* 0x0000000408058981 */ /* 0x0006a2000c2e1900 */
[----:B------:R-:W-:Y:S02]  /*01a0*/  CS2R R6, SRZ ;  /* 0x0000000000067805 */ /* 0x000fe4000001ff00 */
[----:B------:R-:W-:Y:S01]  /*01b0*/  CS2R R2, SRZ ;  /* 0x0000000000027805 */ /* 0x000fe2000001ff00 */
[----:B----4-:R-:W-:-:S04]  /*01c0*/  IMAD.WIDE R14, R11, 0x4, R14 ;  /* 0x000000040b0e7825 */ /* 0x010fc800078e020e */
[----:B-----5:R-:W-:Y:S01]  /*01d0*/  IMAD.WIDE R12, R0, 0x4, R12 ;  /* 0x00000004000c7825 */ /* 0x020fe200078e020c */
[----:B------:R-:W4:Y:S01]  /*01e0*/  @!P0 LDG.E.EL R7, desc[UR4][R14.64] ;  /* 0x000000040e078981 */ /* 0x000f22000c2e1900 */
[----:B---3--:R-:W-:Y:S02]  /*01f0*/  CS2R R8, SRZ ;  /* 0x0000000000087805 */ /* 0x008fe4000001ff00 */
[C---:B0-----:R-:W-:Y:S01]  /*0200*/  IMAD.WIDE R16, R11.reuse, 0x4, R16 ;  /* 0x000000040b107825 */ /* 0x041fe200078e0210 */
[----:B------:R0:W3:Y:S03]  /*0210*/  @!P0 LDG.E.EL R6, desc[UR4][R14.64] ;  /* 0x000000040e068981 */ /* 0x0000e6000c2e1900 */
[----:B-1----:R-:W-:Y:S01]  /*0220*/  IMAD.WIDE R18, R11, 0x4, R18 ;  /* 0x000000040b127825 */ /* 0x002fe200078e0212 */
[----:B------:R1:W4:Y:S01]  /*0230*/  @!P0 LDG.E.64 R2, desc[UR4][R12.64] ;  /* 0x000000040c028981 */ /* 0x000322000c1e1b00 */
[----:B------:R-:W-:-:S03]  /*0240*/  CS2R R10, SRZ ;  /* 0x00000000000a7805 */ /* 0x000fc6000001ff00 */
[----:B------:R-:W5:Y:S04]  /*0250*/  @!P0 LDG.E.EL R9, desc[UR4][R18.64] ;  /* 0x0000000412098981 */ /* 0x000f68000c2e1900 */
[----:B------:R-:W5:Y:S04]  /*0260*/  @!P0 LDG.E.EL R10, desc[UR4][R16.64] ;  /* 0x00000004100a8981 */ /* 0x000f68000c2e1900 */
[----:B------:R-:W3:Y:S04]  /*0270*/  @!P0 LDG.E.EL R11, desc[UR4][R16.64] ;  /* 0x00000004100b8981 */ /* 0x000ee8000c2e1900 */
[----:B------:R-:W3:Y:S01]  /*0280*/  @!P0 LDG.E.EL R8, desc[UR4][R18.64] ;  /* 0x0000000412088981 */ /* 0x000ee2000c2e1900 */
[----:B0-----:R-:W-:Y:S01]  /*0290*/  MOV R14, 0x3e800000 ;  /* 0x3e800000000e7802 */ /* 0x001fe20000000f00 */
[----:B--2---:R-:W-:Y:S01]  /*02a0*/  FADD R4, R4, 9.9999997473787516356e-06 ;  /* 0x3727c5ac04047421 */ /* 0x004fe20000000000 */
[----:B------:R-:W-:-:S03]  /*02b0*/  FADD R5, R5, 9.9999997473787516356e-06 ;  /* 0x3727c5ac05057421 */ /* 0x000fc60000000000 */
[----:B-1----:R-:W0:Y:S08]  /*02c0*/  MUFU.SQRT R12, R4 ;  /* 0x00000004000c7308 */ /* 0x002e300000002000 */
[----:B------:R1:W2:Y:S01]  /*02d0*/  MUFU.SQRT R13, R5 ;  /* 0x00000005000d7308 */ /* 0x0002a20000002000 */
[C---:B0-----:R-:W-:Y:S02]  /*02e0*/  FSETP.GT.AND P1, PT, R12.reuse, 8.50705917302346158658e+37, PT ;  /* 0x7e8000000c00780b */ /* 0x041fe40003f24000 */
[----:B------:R-:W-:Y:S01]  /*02f0*/  FSETP.GEU.AND P3, PT, R12, 1.175494350822287508e-38, PT ;  /* 0x008000000c00780b */ /* 0x000fe20003f6e000 */
[----:B-1----:R-:W0:Y:S01]  /*0300*/  LDC.64 R4, c[0x0][0x238] ;  /* 0x00008e00ff047b82 */ /* 0x002e220000000a00 */
[----:B--2---:R-:W-:-:S02]  /*0310*/  FSETP.GT.AND P2, PT, R13, 8.50705917302346158658e+37, PT ;  /* 0x7e8000000d00780b */ /* 0x004fc40003f44000 */
[----:B------:R-:W-:-:S07]  /*0320*/  FSETP.GEU.AND P4, PT, R13, 1.175494350822287508e-38, PT ;  /* 0x008000000d00780b */ /* 0x000fce0003f8e000 */
[----:B------:R-:W-:-:S04]  /*0330*/  @P1 FMUL R12, R12, 0.25 ;  /* 0x3e8000000c0c1820 */ /* 0x000fc80000400000 */
[----:B------:R-:W-:Y:S01]  /*0340*/  @!P3 FMUL R12, R12, 16777216 ;  /* 0x4b8000000c0cb820 */ /* 0x000fe20000400000 */
[----:B------:R-:W-:-:S04]  /*0350*/  @P2 FMUL R13, R13, 0.25 ;  /* 0x3e8000000d0d2820 */ /* 0x000fc80000400000 */
[----:B------:R-:W-:Y:S01]  /*0360*/  @!P4 FMUL R13, R13, 16777216 ;  /* 0x4b8000000d0dc820 */ /* 0x000fe20000400000 */
[----:B------:R-:W1:Y:S01]  /*0370*/  MUFU.RCP R12, R12 ;  /* 0x0000000c000c7308 */ /* 0x000e620000001000 */
[----:B------:R-:W-:-:S07]  /*0380*/  FSEL R15, R14, 1, P1 ;  /* 0x3f8000000e0f7808 */ /* 0x000fce0000800000 */
[----:B------:R-:W2:Y:S01]  /*0390*/  MUFU.RCP R13, R13 ;  /* 0x0000000d000d7308 */ /* 0x000ea20000001000 */
[----:B------:R-:W-:Y:S01]  /*03a0*/  FSEL R14, R14, 1, P2 ;  /* 0x3f8000000e0e7808 */ /* 0x000fe20001000000 */
[----:B------:R-:W-:-:S04]  /*03b0*/  @!P3 FMUL R15, R15, 16777216 ;  /* 0x4b8000000f0fb820 */ /* 0x000fc80000400000 */
[----:B------:R-:W-:Y:S01]  /*03c0*/  @!P4 FMUL R14, R14, 16777216 ;  /* 0x4b8000000e0ec820 */ /* 0x000fe20000400000 */
[----:B----4-:R-:W-:Y:S01]  /*03d0*/  FADD R2, -R7, R2 ;  /* 0x0000000207027221 */ /* 0x010fe20000000100 */
[----:B---3--:R-:W-:Y:S01]  /*03e0*/  FADD R3, -R6, R3 ;  /* 0x0000000306037221 */ /* 0x008fe20000000100 */
[----:B-1----:R-:W-:Y:S01]  /*03f0*/  FMUL R15, R12, R15 ;  /* 0x0000000f0c0f7220 */ /* 0x002fe20000400000 */
[----:B--2---:R-:W-:-:S03]  /*0400*/  FMUL R14, R13, R14 ;  /* 0x0000000e0d0e7220 */ /* 0x004fc60000400000 */
[----:B------:R-:W-:Y:S01]  /*0410*/  FMUL R2, R2, R15 ;  /* 0x0000000f02027220 */ /* 0x000fe20000400000 */
[----:B------:R-:W-:-:S03]  /*0420*/  FMUL R3, R3, R14 ;  /* 0x0000000e03037220 */ /* 0x000fc60000400000 */
[----:B-----5:R-:W-:Y:S01]  /*0430*/  FFMA R2, R2, R10, R9 ;  /* 0x0000000a02027223 */ /* 0x020fe20000000009 */
[----:B------:R-:W-:-:S04]  /*0440*/  FFMA R3, R3, R11, R8 ;  /* 0x0000000b03037223 */ /* 0x000fc80000000008 */
[----:B------:R-:W-:Y:S02]  /*0450*/  FSETP.GEU.AND P1, PT, R2, RZ, PT ;  /* 0x000000ff0200720b */ /* 0x000fe40003f2e000 */
[C---:B------:R-:W-:Y:S01]  /*0460*/  FSETP.GEU.AND P2, PT, R3.reuse, RZ, PT ;  /* 0x000000ff0300720b */ /* 0x040fe20003f4e000 */
[----:B0-----:R-:W-:Y:S01]  /*0470*/  IMAD.WIDE R4, R0, 0x4, R4 ;  /* 0x0000000400047825 */ /* 0x001fe200078e0204 */
[----:B------:R-:W-:Y:S02]  /*0480*/  FSEL R2, R2, RZ, P1 ;  /* 0x000000ff02027208 */ /* 0x000fe40000800000 */
[----:B------:R-:W-:Y:S01]  /*0490*/  FSEL R3, R3, RZ, P2 ;  /* 0x000000ff03037208 */ /* 0x000fe20001000000 */
[----:B------:R-:W-:Y:S08]  /*04a0*/  @P0 EXIT ;  /* 0x000000000000094d */ /* 0x000ff00003800000 */
[----:B------:R-:W-:Y:S01]  /*04b0*/  STG.E.64 desc[UR4][R4.64], R2 ;  /* 0x0000000204007986 */ /* 0x000fe2000c101b04 */
[----:B------:R-:W-:Y:S05]  /*04c0*/  EXIT ;  /* 0x000000000000794d */ /* 0x000fea0003800000 */
.L_x_0:
[----:B------:R-:W-:-:S00]  /*04d0*/  BRA `(.L_x_0) ;  /* 0xfffffffc00fc7947 */ /* 0x000fc0000383ffff */
[----:B------:R-:W-:-:S00]  /*04e0*/  NOP ;  /* 0x0000000000007918 */ /* 0x000fc00000000000 */
        /* <DEDUP_REMOVED lines=9> */
.L_x_1:


//--------------------- .nv.global.init           --------------------------
	.section	.nv.global.init,"aw",@progbits
.nv.global.init:
	.type		_$_str,@object
	.size		_$_str,(_$_str_$_2 - _$_str)
_$_str:
        /*0000*/ 	.byte	0x5f, 0x5f, 0x43, 0x55, 0x44, 0x41, 0x5f, 0x46, 0x54, 0x5a, 0x00
	.type		_$_str_$_2,@object
	.size		_$_str_$_2,(.L_1 - _$_str_$_2)
_$_str_$_2:
        /*000b*/ 	.byte	0x5f, 0x5f, 0x43, 0x55, 0x44, 0x41, 0x5f, 0x50, 0x52, 0x45, 0x43, 0x5f, 0x53, 0x51, 0x52, 0x54
        /*001b*/ 	.byte	0x00
.L_1:


//--------------------- .nv.constant0.triton_poi_fused__native_batch_norm_legit_no_training_relu_16 --------------------------
	.section	.nv.constant0.triton_poi_fused__native_batch_norm_legit_no_training_relu_16,"a",@progbits
	.sectionflags	@""
	.align	4
.nv.constant0.triton_poi_fused__native_batch_norm_legit_no_training_relu_16:
	.zero		580
